	.headerflags	@"EF_CUDA_TEXMODE_UNIFIED EF_CUDA_64BIT_ADDRESS EF_CUDA_SM80 EF_CUDA_VIRTUAL_SM(EF_CUDA_SM80)"
	.elftype	@"ET_EXEC"


//--------------------- .nv.info                  --------------------------
	.section	.nv.info,"",@"SHT_CUDA_INFO"
	.align	4


	//----- nvinfo : EIATTR_REGCOUNT
	.align		4
        /*0000*/ 	.byte	0x04, 0x2f
        /*0002*/ 	.short	(.L_1 - .L_0)
	.align		4
.L_0:
        /*0004*/ 	.word	index@(triton_poi_fused_add_bitwise_and_bitwise_or_ge_lt_mul_sub_0)
        /*0008*/ 	.word	0x0000000a


	//----- nvinfo : EIATTR_MIN_STACK_SIZE
	.align		4
.L_1:
        /*000c*/ 	.byte	0x04, 0x12
        /*000e*/ 	.short	(.L_3 - .L_2)
	.align		4
.L_2:
        /*0010*/ 	.word	index@(triton_poi_fused_add_bitwise_and_bitwise_or_ge_lt_mul_sub_0)
        /*0014*/ 	.word	0x00000000


	//----- nvinfo : EIATTR_FRAME_SIZE
	.align		4
.L_3:
        /*0018*/ 	.byte	0x04, 0x11
        /*001a*/ 	.short	(.L_5 - .L_4)
	.align		4
.L_4:
        /*001c*/ 	.word	index@(triton_poi_fused_add_bitwise_and_bitwise_or_ge_lt_mul_sub_0)
        /*0020*/ 	.word	0x00000000


	//----- nvinfo : EIATTR_MIN_STACK_SIZE
	.align		4
.L_5:
        /*0024*/ 	.byte	0x04, 0x12
        /*0026*/ 	.short	(.L_7 - .L_6)
	.align		4
.L_6:
        /*0028*/ 	.word	index@(triton_poi_fused_add_bitwise_and_bitwise_or_ge_lt_mul_sub_0)
        /*002c*/ 	.word	0x00000000
.L_7:


//--------------------- .nv.info.triton_poi_fused_add_bitwise_and_bitwise_or_ge_lt_mul_sub_0 --------------------------
	.section	.nv.info.triton_poi_fused_add_bitwise_and_bitwise_or_ge_lt_mul_sub_0,"",@"SHT_CUDA_INFO"
	.sectionflags	@""
	.align	4


	//----- nvinfo : EIATTR_CUDA_API_VERSION
	.align		4
        /*0000*/ 	.byte	0x04, 0x37
        /*0002*/ 	.short	(.L_9 - .L_8)
.L_8:
        /*0004*/ 	.word	0x0000007c


	//----- nvinfo : EIATTR_SW2861232_WAR
	.align		4
.L_9:
        /*0008*/ 	.byte	0x01, 0x35
	.zero		2


	//----- nvinfo : EIATTR_PARAM_CBANK
	.align		4
        /*000c*/ 	.byte	0x04, 0x0a
        /*000e*/ 	.short	(.L_11 - .L_10)
	.align		4
.L_10:
        /*0010*/ 	.word	index@(.nv.constant0.triton_poi_fused_add_bitwise_and_bitwise_or_ge_lt_mul_sub_0)
        /*0014*/ 	.short	0x0160
        /*0016*/ 	.short	0x0024


	//----- nvinfo : EIATTR_CBANK_PARAM_SIZE
	.align		4
.L_11:
        /*0018*/ 	.byte	0x03, 0x19
        /*001a*/ 	.short	0x0024


	//----- nvinfo : EIATTR_KPARAM_INFO
	.align		4
        /*001c*/ 	.byte	0x04, 0x17
        /*001e*/ 	.short	(.L_13 - .L_12)
.L_12:
        /*0020*/ 	.word	0x00000000
        /*0024*/ 	.short	0x0006
        /*0026*/ 	.short	0x0020
        /*0028*/ 	.byte	0x00, 0xf0, 0x11, 0x00


	//----- nvinfo : EIATTR_KPARAM_INFO
	.align		4
.L_13:
        /*002c*/ 	.byte	0x04, 0x17
        /*002e*/ 	.short	(.L_15 - .L_14)
.L_14:
        /*0030*/ 	.word	0x00000000
        /*0034*/ 	.short	0x0005
        /*0036*/ 	.short	0x001c
        /*0038*/ 	.byte	0x00, 0xf0, 0x11, 0x00


	//----- nvinfo : EIATTR_KPARAM_INFO
	.align		4
.L_15:
        /*003c*/ 	.byte	0x04, 0x17
        /*003e*/ 	.short	(.L_17 - .L_16)
.L_16:
        /*0040*/ 	.word	0x00000000
        /*0044*/ 	.short	0x0004
        /*0046*/ 	.short	0x0018
        /*0048*/ 	.byte	0x00, 0xf0, 0x11, 0x00


	//----- nvinfo : EIATTR_KPARAM_INFO
	.align		4
.L_17:
        /*004c*/ 	.byte	0x04, 0x17
        /*004e*/ 	.short	(.L_19 - .L_18)
.L_18:
        /*0050*/ 	.word	0x00000000
        /*0054*/ 	.short	0x0003
        /*0056*/ 	.short	0x0014
        /*0058*/ 	.byte	0x00, 0xf0, 0x11, 0x00


	//----- nvinfo : EIATTR_KPARAM_INFO
	.align		4
.L_19:
        /*005c*/ 	.byte	0x04, 0x17
        /*005e*/ 	.short	(.L_21 - .L_20)
.L_20:
        /*0060*/ 	.word	0x00000000
        /*0064*/ 	.short	0x0002
        /*0066*/ 	.short	0x0010
        /*0068*/ 	.byte	0x00, 0xf0, 0x11, 0x00


	//----- nvinfo : EIATTR_KPARAM_INFO
	.align		4
.L_21:
        /*006c*/ 	.byte	0x04, 0x17
        /*006e*/ 	.short	(.L_23 - .L_22)
.L_22:
        /*0070*/ 	.word	0x00000000
        /*0074*/ 	.short	0x0001
        /*0076*/ 	.short	0x0008
        /*0078*/ 	.byte	0x00, 0xf4, 0x21, 0x00


	//----- nvinfo : EIATTR_KPARAM_INFO
	.align		4
.L_23:
        /*007c*/ 	.byte	0x04, 0x17
        /*007e*/ 	.short	(.L_25 - .L_24)
.L_24:
        /*0080*/ 	.word	0x00000000
        /*0084*/ 	.short	0x0000
        /*0086*/ 	.short	0x0000
        /*0088*/ 	.byte	0x00, 0xf4, 0x21, 0x00


	//----- nvinfo : EIATTR_MAXREG_COUNT
	.align		4
.L_25:
        /*008c*/ 	.byte	0x03, 0x1b
        /*008e*/ 	.short	0x00ff


	//----- nvinfo : EIATTR_EXIT_INSTR_OFFSETS
	.align		4
        /*0090*/ 	.byte	0x04, 0x1c
        /*0092*/ 	.short	(.L_27 - .L_26)


	//   ....[0]....
.L_26:
        /*0094*/ 	.word	0x00000200


	//   ....[1]....
        /*0098*/ 	.word	0x00000250


	//----- nvinfo : EIATTR_REQNTID
	.align		4
.L_27:
        /*009c*/ 	.byte	0x04, 0x10
        /*009e*/ 	.short	(.L_29 - .L_28)
.L_28:
        /*00a0*/ 	.word	0x00000020
        /*00a4*/ 	.word	0x00000001
        /*00a8*/ 	.word	0x00000001
.L_29:


//--------------------- .nv.callgraph             --------------------------
	.section	.nv.callgraph,"",@"SHT_CUDA_CALLGRAPH"
	.align	4
	.sectionentsize	8
	.align		4
        /*0000*/ 	.word	0x00000000
	.align		4
        /*0004*/ 	.word	0xffffffff
	.align		4
        /*0008*/ 	.word	0x00000000
	.align		4
        /*000c*/ 	.word	0xfffffffe
	.align		4
        /*0010*/ 	.word	0x00000000
	.align		4
        /*0014*/ 	.word	0xfffffffd
	.align		4
        /*0018*/ 	.word	0x00000000
	.align		4
        /*001c*/ 	.word	0xfffffffc


//--------------------- .nv.rel.action            --------------------------
	.section	.nv.rel.action,"",@"SHT_CUDA_RELOCINFO"
	.align	8
	.sectionentsize	8
        /*0000*/ 	.byte	0x73, 0x00, 0x00, 0x00, 0x00, 0x00, 0x00, 0x00, 0x00, 0x00, 0x00, 0x11, 0x25, 0x00, 0x05, 0x36


//--------------------- .nv.constant0.triton_poi_fused_add_bitwise_and_bitwise_or_ge_lt_mul_sub_0 --------------------------
	.section	.nv.constant0.triton_poi_fused_add_bitwise_and_bitwise_or_ge_lt_mul_sub_0,"a",@progbits
	.sectionflags	@""
	.align	4
.nv.constant0.triton_poi_fused_add_bitwise_and_bitwise_or_ge_lt_mul_sub_0:
	.zero		388


//--------------------- .text.triton_poi_fused_add_bitwise_and_bitwise_or_ge_lt_mul_sub_0 --------------------------
	.section	.text.triton_poi_fused_add_bitwise_and_bitwise_or_ge_lt_mul_sub_0,"ax",@progbits
	.sectioninfo	@"SHI_REGISTERS=10"
	.align	128
        .global         triton_poi_fused_add_bitwise_and_bitwise_or_ge_lt_mul_sub_0
        .type           triton_poi_fused_add_bitwise_and_bitwise_or_ge_lt_mul_sub_0,@function
        .size           triton_poi_fused_add_bitwise_and_bitwise_or_ge_lt_mul_sub_0,(.L_x_1 - triton_poi_fused_add_bitwise_and_bitwise_or_ge_lt_mul_sub_0)
        .other          triton_poi_fused_add_bitwise_and_bitwise_or_ge_lt_mul_sub_0,@"STO_CUDA_ENTRY STV_DEFAULT"
triton_poi_fused_add_bitwise_and_bitwise_or_ge_lt_mul_sub_0:
.text.triton_poi_fused_add_bitwise_and_bitwise_or_ge_lt_mul_sub_0:
[----:B------:R-:W-:Y:S02]  /*0000*/  IMAD.MOV.U32 R1, RZ, RZ, c[0x0][0x28] ;  /* 0x00000a00ff017624 */ /* 0x000fe400078e00ff */
[----:B------:R-:W-:Y:S01]  /*0010*/  IMAD.MOV.U32 R2, RZ, RZ, c[0x0][0x160] ;  /* 0x00005800ff027624 */ /* 0x000fe200078e00ff */
[----:B------:R-:W-:Y:S01]  /*0020*/  ULDC.64 UR6, c[0x0][0x118] ;  /* 0x0000460000067ab9 */ /* 0x000fe20000000a00 */
[----:B------:R-:W-:-:S06]  /*0030*/  IMAD.MOV.U32 R3, RZ, RZ, c[0x0][0x164] ;  /* 0x00005900ff037624 */ /* 0x000fcc00078e00ff */
[----:B------:R-:W2:Y:S01]  /*0040*/  LDG.E.64 R2, [R2.64] ;  /* 0x0000000602027981 */ /* 0x000ea2000c1e1b00 */
[----:B------:R-:W-:Y:S01]  /*0050*/  IMAD.MOV.U32 R0, RZ, RZ, c[0x0][0x174] ;  /* 0x00005d00ff007624 */ /* 0x000fe200078e00ff */
[----:B------:R-:W-:Y:S01]  /*0060*/  ULDC UR4, c[0x0][0x17c] ;  /* 0x00005f0000047ab9 */ /* 0x000fe20000000800 */
[----:B------:R-:W-:Y:S01]  /*0070*/  IMAD.MOV.U32 R7, RZ, RZ, c[0x0][0x178] ;  /* 0x00005e00ff077624 */ /* 0x000fe200078e00ff */
[----:B------:R-:W0:Y:S01]  /*0080*/  S2R R6, SR_TID.X ;  /* 0x0000000000067919 */ /* 0x000e220000002100 */
[----:B------:R-:W-:Y:S01]  /*0090*/  USHF.R.S32.HI UR4, URZ, 0x1f, UR4 ;  /* 0x0000001f3f047899 */ /* 0x000fe20008011404 */
[----:B------:R-:W-:Y:S01]  /*00a0*/  SHF.R.S32.HI R5, RZ, 0x1f, R0 ;  /* 0x0000001fff057819 */ /* 0x000fe20000011400 */
[----:B------:R-:W-:Y:S01]  /*00b0*/  ULDC UR5, c[0x0][0x170] ;  /* 0x00005c0000057ab9 */ /* 0x000fe20000000800 */
[----:B------:R-:W-:Y:S01]  /*00c0*/  IADD3 R0, R0, c[0x0][0x180], RZ ;  /* 0x0000600000007a10 */ /* 0x000fe20007ffe0ff */
[----:B------:R-:W-:-:S03]  /*00d0*/  USHF.R.S32.HI UR5, URZ, 0x1f, UR5 ;  /* 0x0000001f3f057899 */ /* 0x000fc60008011405 */
[--C-:B------:R-:W-:Y:S02]  /*00e0*/  IADD3 R0, -R0, c[0x0][0x170], R7.reuse ;  /* 0x00005c0000007a10 */ /* 0x100fe40007ffe107 */
[C---:B--2---:R-:W-:Y:S02]  /*00f0*/  ISETP.GE.U32.AND P1, PT, R2.reuse, c[0x0][0x174], PT ;  /* 0x00005d0002007a0c */ /* 0x044fe40003f26070 */
[C---:B------:R-:W-:Y:S02]  /*0100*/  ISETP.GE.U32.AND P2, PT, R2.reuse, c[0x0][0x17c], PT ;  /* 0x00005f0002007a0c */ /* 0x040fe40003f46070 */
[----:B------:R-:W-:Y:S02]  /*0110*/  ISETP.GE.AND.EX P1, PT, R3, R5, PT, P1 ;  /* 0x000000050300720c */ /* 0x000fe40003f26310 */
[----:B------:R-:W-:Y:S02]  /*0120*/  SHF.R.S32.HI R5, RZ, 0x1f, R7 ;  /* 0x0000001fff057819 */ /* 0x000fe40000011407 */
[----:B------:R-:W-:-:S02]  /*0130*/  ISETP.GE.U32.AND P0, PT, R2, c[0x0][0x178], PT ;  /* 0x00005e0002007a0c */ /* 0x000fc40003f06070 */
[C---:B------:R-:W-:Y:S02]  /*0140*/  ISETP.GE.AND.EX P2, PT, R3.reuse, UR4, PT, P2 ;  /* 0x0000000403007c0c */ /* 0x040fe4000bf46320 */
[----:B------:R-:W-:Y:S02]  /*0150*/  ISETP.GE.U32.AND P3, PT, R2, c[0x0][0x170], PT ;  /* 0x00005c0002007a0c */ /* 0x000fe40003f66070 */
[C---:B------:R-:W-:Y:S02]  /*0160*/  ISETP.GE.AND.EX P0, PT, R3.reuse, R5, !P2, P0 ;  /* 0x000000050300720c */ /* 0x040fe40005706300 */
[----:B0-----:R-:W-:Y:S02]  /*0170*/  LOP3.LUT P2, RZ, R6, 0x1f, RZ, 0xc0, !PT ;  /* 0x0000001f06ff7812 */ /* 0x001fe4000784c0ff */
[----:B------:R-:W-:Y:S02]  /*0180*/  ISETP.GE.AND.EX P1, PT, R3, UR5, !P1, P3 ;  /* 0x0000000503007c0c */ /* 0x000fe4000cf26330 */
[----:B------:R-:W-:-:S02]  /*0190*/  SEL R5, R0, RZ, P0 ;  /* 0x000000ff00057207 */ /* 0x000fc40000000000 */
[----:B------:R-:W-:-:S04]  /*01a0*/  SEL R4, RZ, c[0x0][0x170], !P1 ;  /* 0x00005c00ff047a07 */ /* 0x000fc80004800000 */
[--C-:B------:R-:W-:Y:S02]  /*01b0*/  SHF.R.S32.HI R7, RZ, 0x1f, R4.reuse ;  /* 0x0000001fff077819 */ /* 0x100fe40000011404 */
[----:B------:R-:W-:Y:S02]  /*01c0*/  IADD3 R4, P3, P4, R2, -R5, -R4 ;  /* 0x8000000502047210 */ /* 0x000fe40007c7e804 */
[----:B------:R-:W-:Y:S02]  /*01d0*/  SHF.R.S32.HI R2, RZ, 0x1f, R5 ;  /* 0x0000001fff027819 */ /* 0x000fe40000011405 */
[----:B------:R-:W-:Y:S02]  /*01e0*/  @!P1 SEL R4, R4, RZ, P0 ;  /* 0x000000ff04049207 */ /* 0x000fe40000000000 */
[----:B------:R-:W-:Y:S01]  /*01f0*/  IADD3.X R5, R3, ~R2, ~R7, P3, P4 ;  /* 0x8000000203057210 */ /* 0x000fe20001fe8c07 */
[----:B------:R-:W-:Y:S06]  /*0200*/  @P2 EXIT ;  /* 0x000000000000294d */ /* 0x000fec0003800000 */
[----:B------:R-:W-:Y:S01]  /*0210*/  @!P1 SEL R5, R5, RZ, P0 ;  /* 0x000000ff05059207 */ /* 0x000fe20000000000 */
[----:B------:R-:W-:-:S02]  /*0220*/  IMAD.MOV.U32 R2, RZ, RZ, c[0x0][0x168] ;  /* 0x00005a00ff027624 */ /* 0x000fc400078e00ff */
[----:B------:R-:W-:-:S05]  /*0230*/  IMAD.MOV.U32 R3, RZ, RZ, c[0x0][0x16c] ;  /* 0x00005b00ff037624 */ /* 0x000fca00078e00ff */
[----:B------:R-:W-:Y:S01]  /*0240*/  STG.E.64 [R2.64], R4 ;  /* 0x0000000402007986 */ /* 0x000fe2000c101b06 */
[----:B------:R-:W-:Y:S05]  /*0250*/  EXIT ;  /* 0x000000000000794d */ /* 0x000fea0003800000 */
.L_x_0:
[----:B------:R-:W-:-:S00]  /*0260*/  BRA `(.L_x_0) ;  /* 0xfffffff000007947 */ /* 0x000fc0000383ffff */
[----:B------:R-:W-:-:S00]  /*0270*/  NOP ;  /* 0x0000000000007918 */ /* 0x000fc00000000000 */
        /* <DEDUP_REMOVED lines=8> */
.L_x_1:
